//
// Generated by NVIDIA NVVM Compiler
//
// Compiler Build ID: CL-36424714
// Cuda compilation tools, release 13.0, V13.0.88
// Based on NVVM 20.0.0
//

.version 9.0
.target sm_100
.address_size 64

	// .globl	_Z9vectorMulPiS_S_

.visible .entry _Z9vectorMulPiS_S_(
	.param .u64 .ptr .align 1 _Z9vectorMulPiS_S__param_0,
	.param .u64 .ptr .align 1 _Z9vectorMulPiS_S__param_1,
	.param .u64 .ptr .align 1 _Z9vectorMulPiS_S__param_2
)
{
	.reg .pred 	%p<2>;
	.reg .b32 	%r<8>;
	.reg .b64 	%rd<11>;

	ld.param.u64 	%rd1, [_Z9vectorMulPiS_S__param_0];
	ld.param.u64 	%rd2, [_Z9vectorMulPiS_S__param_1];
	ld.param.u64 	%rd3, [_Z9vectorMulPiS_S__param_2];
	mov.u32 	%r2, %tid.x;
	mov.u32 	%r3, %ctaid.x;
	mov.u32 	%r4, %ntid.x;
	mad.lo.s32 	%r1, %r3, %r4, %r2;
	setp.gt.s32 	%p1, %r1, 999999;
	@%p1 bra 	$L__BB0_2;
	cvta.to.global.u64 	%rd4, %rd1;
	cvta.to.global.u64 	%rd5, %rd2;
	cvta.to.global.u64 	%rd6, %rd3;
	mul.wide.s32 	%rd7, %r1, 4;
	add.s64 	%rd8, %rd4, %rd7;
	ld.global.u32 	%r5, [%rd8];
	add.s64 	%rd9, %rd5, %rd7;
	ld.global.u32 	%r6, [%rd9];
	mul.lo.s32 	%r7, %r6, %r5;
	add.s64 	%rd10, %rd6, %rd7;
	st.global.u32 	[%rd10], %r7;
$L__BB0_2:
	ret;

}


// ===== COMPILED SASS (sm_100) =====

	.target	sm_100

	.elftype	@"ET_EXEC"


//--------------------- .note.nv.tkinfo           --------------------------
	.section	.note.nv.tkinfo,"",@"SHT_NOTE"
	.sectionflags	@"SHF_NOTE_NV_TKINFO"
	.tkinfo
        /*0018*/ 	.word	0x00000002
        /*0030*/ 	.string	""
        /*0030*/ 	.string	"ptxas"
        /*0030*/ 	.string	"Cuda compilation tools, release 13.0, V13.0.88"
        /*0030*/ 	.string	"Build cuda_13.0.r13.0/compiler.36424714_0"
        /*0030*/ 	.string	"-arch sm_100 -m 64 "



//--------------------- .note.nv.cuinfo           --------------------------
	.section	.note.nv.cuinfo,"",@"SHT_NOTE"
	.sectionflags	@"SHF_NOTE_NV_CUINFO"
        /*0018*/ 	.short	0x0002
        /*001a*/ 	.short	0x0064
        /*001c*/ 	.short	0x0082
	.zero		2


//--------------------- .nv.info                  --------------------------
	.section	.nv.info,"",@"SHT_CUDA_INFO"
	.align	4


	//----- nvinfo : EIATTR_REGCOUNT
	.align		4
        /*0000*/ 	.byte	0x04, 0x2f
        /*0002*/ 	.short	(.L_1 - .L_0)
	.align		4
.L_0:
        /*0004*/ 	.word	index@(_Z9vectorMulPiS_S_)
        /*0008*/ 	.word	0x0000000c


	//----- nvinfo : EIATTR_FRAME_SIZE
	.align		4
.L_1:
        /*000c*/ 	.byte	0x04, 0x11
        /*000e*/ 	.short	(.L_3 - .L_2)
	.align		4
.L_2:
        /*0010*/ 	.word	index@(_Z9vectorMulPiS_S_)
        /*0014*/ 	.word	0x00000000


	//----- nvinfo : EIATTR_MIN_STACK_SIZE
	.align		4
.L_3:
        /*0018*/ 	.byte	0x04, 0x12
        /*001a*/ 	.short	(.L_5 - .L_4)
	.align		4
.L_4:
        /*001c*/ 	.word	index@(_Z9vectorMulPiS_S_)
        /*0020*/ 	.word	0x00000000
.L_5:


//--------------------- .nv.compat                --------------------------
	.section	.nv.compat,"",@"SHT_CUDA_COMPAT_INFO"
	.align	4
        /*0000*/ 	.byte	0x02, 0x09, 0x00, 0x00, 0x02, 0x02, 0x01, 0x00, 0x02, 0x05, 0x05, 0x00, 0x03, 0x07, 0x01, 0x01
        /*0010*/ 	.byte	0x02, 0x03, 0x00, 0x00, 0x02, 0x06, 0x01, 0x00, 0x04, 0x0b, 0x08, 0x00, 0x09, 0x00, 0x00, 0x00
        /*0020*/ 	.byte	0x00, 0x00, 0x00, 0x00


//--------------------- .nv.info._Z9vectorMulPiS_S_ --------------------------
	.section	.nv.info._Z9vectorMulPiS_S_,"",@"SHT_CUDA_INFO"
	.sectionflags	@""
	.align	4


	//----- nvinfo : EIATTR_CUDA_API_VERSION
	.align		4
        /*0000*/ 	.byte	0x04, 0x37
        /*0002*/ 	.short	(.L_7 - .L_6)
.L_6:
        /*0004*/ 	.word	0x00000082


	//----- nvinfo : EIATTR_KPARAM_INFO
	.align		4
.L_7:
        /*0008*/ 	.byte	0x04, 0x17
        /*000a*/ 	.short	(.L_9 - .L_8)
.L_8:
        /*000c*/ 	.word	0x00000000
        /*0010*/ 	.short	0x0002
        /*0012*/ 	.short	0x0010
        /*0014*/ 	.byte	0x00, 0xf5, 0x21, 0x00


	//----- nvinfo : EIATTR_KPARAM_INFO
	.align		4
.L_9:
        /*0018*/ 	.byte	0x04, 0x17
        /*001a*/ 	.short	(.L_11 - .L_10)
.L_10:
        /*001c*/ 	.word	0x00000000
        /*0020*/ 	.short	0x0001
        /*0022*/ 	.short	0x0008
        /*0024*/ 	.byte	0x00, 0xf5, 0x21, 0x00


	//----- nvinfo : EIATTR_KPARAM_INFO
	.align		4
.L_11:
        /*0028*/ 	.byte	0x04, 0x17
        /*002a*/ 	.short	(.L_13 - .L_12)
.L_12:
        /*002c*/ 	.word	0x00000000
        /*0030*/ 	.short	0x0000
        /*0032*/ 	.short	0x0000
        /*0034*/ 	.byte	0x00, 0xf5, 0x21, 0x00


	//----- nvinfo : EIATTR_SPARSE_MMA_MASK
	.align		4
.L_13:
        /*0038*/ 	.byte	0x03, 0x50
        /*003a*/ 	.short	0x0000


	//----- nvinfo : EIATTR_MAXREG_COUNT
	.align		4
        /*003c*/ 	.byte	0x03, 0x1b
        /*003e*/ 	.short	0x00ff


	//----- nvinfo : EIATTR_MERCURY_ISA_VERSION
	.align		4
        /*0040*/ 	.byte	0x03, 0x5f
        /*0042*/ 	.short	0x0101


	//----- nvinfo : EIATTR_VRC_CTA_INIT_COUNT
	.align		4
        /*0044*/ 	.byte	0x02, 0x4a
	.zero		1
	.zero		1


	//----- nvinfo : EIATTR_EXIT_INSTR_OFFSETS
	.align		4
        /*0048*/ 	.byte	0x04, 0x1c
        /*004a*/ 	.short	(.L_15 - .L_14)


	//   ....[0]....
.L_14:
        /*004c*/ 	.word	0x00000060


	//   ....[1]....
        /*0050*/ 	.word	0x00000120


	//----- nvinfo : EIATTR_CBANK_PARAM_SIZE
	.align		4
.L_15:
        /*0054*/ 	.byte	0x03, 0x19
        /*0056*/ 	.short	0x0018


	//----- nvinfo : EIATTR_PARAM_CBANK
	.align		4
        /*0058*/ 	.byte	0x04, 0x0a
        /*005a*/ 	.short	(.L_17 - .L_16)
	.align		4
.L_16:
        /*005c*/ 	.word	index@(.nv.constant0._Z9vectorMulPiS_S_)
        /*0060*/ 	.short	0x0380
        /*0062*/ 	.short	0x0018


	//----- nvinfo : EIATTR_SW_WAR
	.align		4
.L_17:
        /*0064*/ 	.byte	0x04, 0x36
        /*0066*/ 	.short	(.L_19 - .L_18)
.L_18:
        /*0068*/ 	.word	0x00000008
.L_19:


//--------------------- .nv.callgraph             --------------------------
	.section	.nv.callgraph,"",@"SHT_CUDA_CALLGRAPH"
	.align	4
	.sectionentsize	8
	.align		4
        /*0000*/ 	.word	0x00000000
	.align		4
        /*0004*/ 	.word	0xffffffff
	.align		4
        /*0008*/ 	.word	0x00000000
	.align		4
        /*000c*/ 	.word	0xfffffffe
	.align		4
        /*0010*/ 	.word	0x00000000
	.align		4
        /*0014*/ 	.word	0xfffffffd
	.align		4
        /*0018*/ 	.word	0x00000000
	.align		4
        /*001c*/ 	.word	0xfffffffc


//--------------------- .text._Z9vectorMulPiS_S_  --------------------------
	.section	.text._Z9vectorMulPiS_S_,"ax",@progbits
	.align	128
        .global         _Z9vectorMulPiS_S_
        .type           _Z9vectorMulPiS_S_,@function
        .size           _Z9vectorMulPiS_S_,(.L_x_1 - _Z9vectorMulPiS_S_)
        .other          _Z9vectorMulPiS_S_,@"STO_CUDA_ENTRY STV_DEFAULT"
_Z9vectorMulPiS_S_:
.text._Z9vectorMulPiS_S_:
[----:B------:R-:W-:Y:S01]  /*0000*/  LDC R1, c[0x0][0x37c] ;  /* 0x0000df00ff017b82 */ /* 0x000fe20000000800 */
[----:B------:R-:W0:Y:S07]  /*0010*/  S2R R9, SR_TID.X ;  /* 0x0000000000097919 */ /* 0x000e2e0000002100 */
[----:B------:R-:W0:Y:S08]  /*0020*/  S2UR UR4, SR_CTAID.X ;  /* 0x00000000000479c3 */ /* 0x000e300000002500 */
[----:B------:R-:W0:Y:S02]  /*0030*/  LDC R0, c[0x0][0x360] ;  /* 0x0000d800ff007b82 */ /* 0x000e240000000800 */
[----:B0-----:R-:W-:-:S05]  /*0040*/  IMAD R9, R0, UR4, R9 ;  /* 0x0000000400097c24 */ /* 0x001fca000f8e0209 */
[----:B------:R-:W-:-:S13]  /*0050*/  ISETP.GT.AND P0, PT, R9, 0xf423f, PT ;  /* 0x000f423f0900780c */ /* 0x000fda0003f04270 */
[----:B------:R-:W-:Y:S05]  /*0060*/  @P0 EXIT ;  /* 0x000000000000094d */ /* 0x000fea0003800000 */
[----:B------:R-:W0:Y:S01]  /*0070*/  LDC.64 R2, c[0x0][0x380] ;  /* 0x0000e000ff027b82 */ /* 0x000e220000000a00 */
[----:B------:R-:W1:Y:S07]  /*0080*/  LDCU.64 UR4, c[0x0][0x358] ;  /* 0x00006b00ff0477ac */ /* 0x000e6e0008000a00 */
[----:B------:R-:W2:Y:S08]  /*0090*/  LDC.64 R4, c[0x0][0x388] ;  /* 0x0000e200ff047b82 */ /* 0x000eb00000000a00 */
[----:B------:R-:W3:Y:S01]  /*00a0*/  LDC.64 R6, c[0x0][0x390] ;  /* 0x0000e400ff067b82 */ /* 0x000ee20000000a00 */
[----:B0-----:R-:W-:-:S06]  /*00b0*/  IMAD.WIDE R2, R9, 0x4, R2 ;  /* 0x0000000409027825 */ /* 0x001fcc00078e0202 */
[----:B-1----:R-:W4:Y:S01]  /*00c0*/  LDG.E R2, desc[UR4][R2.64] ;  /* 0x0000000402027981 */ /* 0x002f22000c1e1900 */
[----:B--2---:R-:W-:-:S06]  /*00d0*/  IMAD.WIDE R4, R9, 0x4, R4 ;  /* 0x0000000409047825 */ /* 0x004fcc00078e0204 */
[----:B------:R-:W4:Y:S01]  /*00e0*/  LDG.E R5, desc[UR4][R4.64] ;  /* 0x0000000404057981 */ /* 0x000f22000c1e1900 */
[----:B---3--:R-:W-:-:S04]  /*00f0*/  IMAD.WIDE R6, R9, 0x4, R6 ;  /* 0x0000000409067825 */ /* 0x008fc800078e0206 */
[----:B----4-:R-:W-:-:S05]  /*0100*/  IMAD R9, R2, R5, RZ ;  /* 0x0000000502097224 */ /* 0x010fca00078e02ff */
[----:B------:R-:W-:Y:S01]  /*0110*/  STG.E desc[UR4][R6.64], R9 ;  /* 0x0000000906007986 */ /* 0x000fe2000c101904 */
[----:B------:R-:W-:Y:S05]  /*0120*/  EXIT ;  /* 0x000000000000794d */ /* 0x000fea0003800000 */
.L_x_0:
[----:B------:R-:W-:-:S00]  /*0130*/  BRA `(.L_x_0) ;  /* 0xfffffffc00fc7947 */ /* 0x000fc0000383ffff */
[----:B------:R-:W-:-:S00]  /*0140*/  NOP ;  /* 0x0000000000007918 */ /* 0x000fc00000000000 */
        /* <DEDUP_REMOVED lines=11> */
.L_x_1:


//--------------------- .nv.shared.reserved.0     --------------------------
	.section	.nv.shared.reserved.0,"aw",@nobits
	.weak		__nv_reservedSMEM_offset_0_alias
	.size		__nv_reservedSMEM_offset_0_alias, 0, 64
	.other		__nv_reservedSMEM_offset_0_alias,@"STO_CUDA_RESERVED_SHARED STV_DEFAULT"
__nv_reservedSMEM_offset_0_alias:
	.zero		0
	.zero		64


//--------------------- .nv.constant0._Z9vectorMulPiS_S_ --------------------------
	.section	.nv.constant0._Z9vectorMulPiS_S_,"a",@progbits
	.sectionflags	@""
	.align	4
.nv.constant0._Z9vectorMulPiS_S_:
	.zero		920


//--------------------- SYMBOLS --------------------------

	.type		.nv.reservedSmem.offset0,@object
	.size		.nv.reservedSmem.offset0,0x4
